//
// Generated by NVIDIA NVVM Compiler
//
// Compiler Build ID: CL-36424714
// Cuda compilation tools, release 13.0, V13.0.88
// Based on NVVM 20.0.0
//

.version 9.0
.target sm_100
.address_size 64

	// .globl	_Z22elementwise_add_kernelPfS_S_i

.visible .entry _Z22elementwise_add_kernelPfS_S_i(
	.param .u64 .ptr .align 1 _Z22elementwise_add_kernelPfS_S_i_param_0,
	.param .u64 .ptr .align 1 _Z22elementwise_add_kernelPfS_S_i_param_1,
	.param .u64 .ptr .align 1 _Z22elementwise_add_kernelPfS_S_i_param_2,
	.param .u32 _Z22elementwise_add_kernelPfS_S_i_param_3
)
{
	.reg .pred 	%p<2>;
	.reg .b32 	%r<6>;
	.reg .b32 	%f<4>;
	.reg .b64 	%rd<11>;

	ld.param.u64 	%rd1, [_Z22elementwise_add_kernelPfS_S_i_param_0];
	ld.param.u64 	%rd2, [_Z22elementwise_add_kernelPfS_S_i_param_1];
	ld.param.u64 	%rd3, [_Z22elementwise_add_kernelPfS_S_i_param_2];
	ld.param.u32 	%r2, [_Z22elementwise_add_kernelPfS_S_i_param_3];
	mov.u32 	%r3, %ctaid.x;
	mov.u32 	%r4, %ntid.x;
	mov.u32 	%r5, %tid.x;
	mad.lo.s32 	%r1, %r3, %r4, %r5;
	setp.ge.s32 	%p1, %r1, %r2;
	@%p1 bra 	$L__BB0_2;
	cvta.to.global.u64 	%rd4, %rd1;
	cvta.to.global.u64 	%rd5, %rd2;
	cvta.to.global.u64 	%rd6, %rd3;
	mul.wide.s32 	%rd7, %r1, 4;
	add.s64 	%rd8, %rd4, %rd7;
	ld.global.f32 	%f1, [%rd8];
	add.s64 	%rd9, %rd5, %rd7;
	ld.global.f32 	%f2, [%rd9];
	add.f32 	%f3, %f1, %f2;
	add.s64 	%rd10, %rd6, %rd7;
	st.global.f32 	[%rd10], %f3;
$L__BB0_2:
	ret;

}


// ===== COMPILED SASS (sm_100) =====

	.target	sm_100

	.elftype	@"ET_EXEC"


//--------------------- .note.nv.tkinfo           --------------------------
	.section	.note.nv.tkinfo,"",@"SHT_NOTE"
	.sectionflags	@"SHF_NOTE_NV_TKINFO"
	.tkinfo
        /*0018*/ 	.word	0x00000002
        /*0030*/ 	.string	""
        /*0030*/ 	.string	"ptxas"
        /*0030*/ 	.string	"Cuda compilation tools, release 13.0, V13.0.88"
        /*0030*/ 	.string	"Build cuda_13.0.r13.0/compiler.36424714_0"
        /*0030*/ 	.string	"-arch sm_100 -m 64 "



//--------------------- .note.nv.cuinfo           --------------------------
	.section	.note.nv.cuinfo,"",@"SHT_NOTE"
	.sectionflags	@"SHF_NOTE_NV_CUINFO"
        /*0018*/ 	.short	0x0002
        /*001a*/ 	.short	0x0064
        /*001c*/ 	.short	0x0082
	.zero		2


//--------------------- .nv.info                  --------------------------
	.section	.nv.info,"",@"SHT_CUDA_INFO"
	.align	4


	//----- nvinfo : EIATTR_REGCOUNT
	.align		4
        /*0000*/ 	.byte	0x04, 0x2f
        /*0002*/ 	.short	(.L_1 - .L_0)
	.align		4
.L_0:
        /*0004*/ 	.word	index@(_Z22elementwise_add_kernelPfS_S_i)
        /*0008*/ 	.word	0x0000000c


	//----- nvinfo : EIATTR_FRAME_SIZE
	.align		4
.L_1:
        /*000c*/ 	.byte	0x04, 0x11
        /*000e*/ 	.short	(.L_3 - .L_2)
	.align		4
.L_2:
        /*0010*/ 	.word	index@(_Z22elementwise_add_kernelPfS_S_i)
        /*0014*/ 	.word	0x00000000


	//----- nvinfo : EIATTR_MIN_STACK_SIZE
	.align		4
.L_3:
        /*0018*/ 	.byte	0x04, 0x12
        /*001a*/ 	.short	(.L_5 - .L_4)
	.align		4
.L_4:
        /*001c*/ 	.word	index@(_Z22elementwise_add_kernelPfS_S_i)
        /*0020*/ 	.word	0x00000000
.L_5:


//--------------------- .nv.compat                --------------------------
	.section	.nv.compat,"",@"SHT_CUDA_COMPAT_INFO"
	.align	4
        /*0000*/ 	.byte	0x02, 0x09, 0x00, 0x00, 0x02, 0x02, 0x01, 0x00, 0x02, 0x05, 0x05, 0x00, 0x03, 0x07, 0x01, 0x01
        /*0010*/ 	.byte	0x02, 0x03, 0x00, 0x00, 0x02, 0x06, 0x01, 0x00, 0x04, 0x0b, 0x08, 0x00, 0x09, 0x00, 0x00, 0x00
        /*0020*/ 	.byte	0x00, 0x00, 0x00, 0x00


//--------------------- .nv.info._Z22elementwise_add_kernelPfS_S_i --------------------------
	.section	.nv.info._Z22elementwise_add_kernelPfS_S_i,"",@"SHT_CUDA_INFO"
	.sectionflags	@""
	.align	4


	//----- nvinfo : EIATTR_CUDA_API_VERSION
	.align		4
        /*0000*/ 	.byte	0x04, 0x37
        /*0002*/ 	.short	(.L_7 - .L_6)
.L_6:
        /*0004*/ 	.word	0x00000082


	//----- nvinfo : EIATTR_KPARAM_INFO
	.align		4
.L_7:
        /*0008*/ 	.byte	0x04, 0x17
        /*000a*/ 	.short	(.L_9 - .L_8)
.L_8:
        /*000c*/ 	.word	0x00000000
        /*0010*/ 	.short	0x0003
        /*0012*/ 	.short	0x0018
        /*0014*/ 	.byte	0x00, 0xf0, 0x11, 0x00


	//----- nvinfo : EIATTR_KPARAM_INFO
	.align		4
.L_9:
        /*0018*/ 	.byte	0x04, 0x17
        /*001a*/ 	.short	(.L_11 - .L_10)
.L_10:
        /*001c*/ 	.word	0x00000000
        /*0020*/ 	.short	0x0002
        /*0022*/ 	.short	0x0010
        /*0024*/ 	.byte	0x00, 0xf5, 0x21, 0x00


	//----- nvinfo : EIATTR_KPARAM_INFO
	.align		4
.L_11:
        /*0028*/ 	.byte	0x04, 0x17
        /*002a*/ 	.short	(.L_13 - .L_12)
.L_12:
        /*002c*/ 	.word	0x00000000
        /*0030*/ 	.short	0x0001
        /*0032*/ 	.short	0x0008
        /*0034*/ 	.byte	0x00, 0xf5, 0x21, 0x00


	//----- nvinfo : EIATTR_KPARAM_INFO
	.align		4
.L_13:
        /*0038*/ 	.byte	0x04, 0x17
        /*003a*/ 	.short	(.L_15 - .L_14)
.L_14:
        /*003c*/ 	.word	0x00000000
        /*0040*/ 	.short	0x0000
        /*0042*/ 	.short	0x0000
        /*0044*/ 	.byte	0x00, 0xf5, 0x21, 0x00


	//----- nvinfo : EIATTR_SPARSE_MMA_MASK
	.align		4
.L_15:
        /*0048*/ 	.byte	0x03, 0x50
        /*004a*/ 	.short	0x0000


	//----- nvinfo : EIATTR_MAXREG_COUNT
	.align		4
        /*004c*/ 	.byte	0x03, 0x1b
        /*004e*/ 	.short	0x00ff


	//----- nvinfo : EIATTR_MERCURY_ISA_VERSION
	.align		4
        /*0050*/ 	.byte	0x03, 0x5f
        /*0052*/ 	.short	0x0101


	//----- nvinfo : EIATTR_VRC_CTA_INIT_COUNT
	.align		4
        /*0054*/ 	.byte	0x02, 0x4a
	.zero		1
	.zero		1


	//----- nvinfo : EIATTR_EXIT_INSTR_OFFSETS
	.align		4
        /*0058*/ 	.byte	0x04, 0x1c
        /*005a*/ 	.short	(.L_17 - .L_16)


	//   ....[0]....
.L_16:
        /*005c*/ 	.word	0x00000070


	//   ....[1]....
        /*0060*/ 	.word	0x00000130


	//----- nvinfo : EIATTR_CBANK_PARAM_SIZE
	.align		4
.L_17:
        /*0064*/ 	.byte	0x03, 0x19
        /*0066*/ 	.short	0x001c


	//----- nvinfo : EIATTR_PARAM_CBANK
	.align		4
        /*0068*/ 	.byte	0x04, 0x0a
        /*006a*/ 	.short	(.L_19 - .L_18)
	.align		4
.L_18:
        /*006c*/ 	.word	index@(.nv.constant0._Z22elementwise_add_kernelPfS_S_i)
        /*0070*/ 	.short	0x0380
        /*0072*/ 	.short	0x001c


	//----- nvinfo : EIATTR_SW_WAR
	.align		4
.L_19:
        /*0074*/ 	.byte	0x04, 0x36
        /*0076*/ 	.short	(.L_21 - .L_20)
.L_20:
        /*0078*/ 	.word	0x00000008
.L_21:


//--------------------- .nv.callgraph             --------------------------
	.section	.nv.callgraph,"",@"SHT_CUDA_CALLGRAPH"
	.align	4
	.sectionentsize	8
	.align		4
        /*0000*/ 	.word	0x00000000
	.align		4
        /*0004*/ 	.word	0xffffffff
	.align		4
        /*0008*/ 	.word	0x00000000
	.align		4
        /*000c*/ 	.word	0xfffffffe
	.align		4
        /*0010*/ 	.word	0x00000000
	.align		4
        /*0014*/ 	.word	0xfffffffd
	.align		4
        /*0018*/ 	.word	0x00000000
	.align		4
        /*001c*/ 	.word	0xfffffffc


//--------------------- .text._Z22elementwise_add_kernelPfS_S_i --------------------------
	.section	.text._Z22elementwise_add_kernelPfS_S_i,"ax",@progbits
	.align	128
        .global         _Z22elementwise_add_kernelPfS_S_i
        .type           _Z22elementwise_add_kernelPfS_S_i,@function
        .size           _Z22elementwise_add_kernelPfS_S_i,(.L_x_1 - _Z22elementwise_add_kernelPfS_S_i)
        .other          _Z22elementwise_add_kernelPfS_S_i,@"STO_CUDA_ENTRY STV_DEFAULT"
_Z22elementwise_add_kernelPfS_S_i:
.text._Z22elementwise_add_kernelPfS_S_i:
[----:B------:R-:W-:Y:S01]  /*0000*/  LDC R1, c[0x0][0x37c] ;  /* 0x0000df00ff017b82 */ /* 0x000fe20000000800 */
[----:B------:R-:W0:Y:S07]  /*0010*/  S2R R0, SR_TID.X ;  /* 0x0000000000007919 */ /* 0x000e2e0000002100 */
[----:B------:R-:W0:Y:S01]  /*0020*/  S2UR UR4, SR_CTAID.X ;  /* 0x00000000000479c3 */ /* 0x000e220000002500 */
[----:B------:R-:W1:Y:S07]  /*0030*/  LDCU UR5, c[0x0][0x398] ;  /* 0x00007300ff0577ac */ /* 0x000e6e0008000800 */
[----:B------:R-:W0:Y:S02]  /*0040*/  LDC R9, c[0x0][0x360] ;  /* 0x0000d800ff097b82 */ /* 0x000e240000000800 */
[----:B0-----:R-:W-:-:S05]  /*0050*/  IMAD R9, R9, UR4, R0 ;  /* 0x0000000409097c24 */ /* 0x001fca000f8e0200 */
[----:B-1----:R-:W-:-:S13]  /*0060*/  ISETP.GE.AND P0, PT, R9, UR5, PT ;  /* 0x0000000509007c0c */ /* 0x002fda000bf06270 */
[----:B------:R-:W-:Y:S05]  /*0070*/  @P0 EXIT ;  /* 0x000000000000094d */ /* 0x000fea0003800000 */
[----:B------:R-:W0:Y:S01]  /*0080*/  LDC.64 R2, c[0x0][0x380] ;  /* 0x0000e000ff027b82 */ /* 0x000e220000000a00 */
[----:B------:R-:W1:Y:S07]  /*0090*/  LDCU.64 UR4, c[0x0][0x358] ;  /* 0x00006b00ff0477ac */ /* 0x000e6e0008000a00 */
[----:B------:R-:W2:Y:S08]  /*00a0*/  LDC.64 R4, c[0x0][0x388] ;  /* 0x0000e200ff047b82 */ /* 0x000eb00000000a00 */
[----:B------:R-:W3:Y:S01]  /*00b0*/  LDC.64 R6, c[0x0][0x390] ;  /* 0x0000e400ff067b82 */ /* 0x000ee20000000a00 */
[----:B0-----:R-:W-:-:S06]  /*00c0*/  IMAD.WIDE R2, R9, 0x4, R2 ;  /* 0x0000000409027825 */ /* 0x001fcc00078e0202 */
[----:B-1----:R-:W4:Y:S01]  /*00d0*/  LDG.E R2, desc[UR4][R2.64] ;  /* 0x0000000402027981 */ /* 0x002f22000c1e1900 */
[----:B--2---:R-:W-:-:S06]  /*00e0*/  IMAD.WIDE R4, R9, 0x4, R4 ;  /* 0x0000000409047825 */ /* 0x004fcc00078e0204 */
[----:B------:R-:W4:Y:S01]  /*00f0*/  LDG.E R5, desc[UR4][R4.64] ;  /* 0x0000000404057981 */ /* 0x000f22000c1e1900 */
[----:B---3--:R-:W-:-:S04]  /*0100*/  IMAD.WIDE R6, R9, 0x4, R6 ;  /* 0x0000000409067825 */ /* 0x008fc800078e0206 */
[----:B----4-:R-:W-:-:S05]  /*0110*/  FADD R9, R2, R5 ;  /* 0x0000000502097221 */ /* 0x010fca0000000000 */
[----:B------:R-:W-:Y:S01]  /*0120*/  STG.E desc[UR4][R6.64], R9 ;  /* 0x0000000906007986 */ /* 0x000fe2000c101904 */
[----:B------:R-:W-:Y:S05]  /*0130*/  EXIT ;  /* 0x000000000000794d */ /* 0x000fea0003800000 */
.L_x_0:
[----:B------:R-:W-:-:S00]  /*0140*/  BRA `(.L_x_0) ;  /* 0xfffffffc00fc7947 */ /* 0x000fc0000383ffff */
[----:B------:R-:W-:-:S00]  /*0150*/  NOP ;  /* 0x0000000000007918 */ /* 0x000fc00000000000 */
        /* <DEDUP_REMOVED lines=10> */
.L_x_1:


//--------------------- .nv.shared.reserved.0     --------------------------
	.section	.nv.shared.reserved.0,"aw",@nobits
	.weak		__nv_reservedSMEM_offset_0_alias
	.size		__nv_reservedSMEM_offset_0_alias, 0, 64
	.other		__nv_reservedSMEM_offset_0_alias,@"STO_CUDA_RESERVED_SHARED STV_DEFAULT"
__nv_reservedSMEM_offset_0_alias:
	.zero		0
	.zero		64


//--------------------- .nv.constant0._Z22elementwise_add_kernelPfS_S_i --------------------------
	.section	.nv.constant0._Z22elementwise_add_kernelPfS_S_i,"a",@progbits
	.sectionflags	@""
	.align	4
.nv.constant0._Z22elementwise_add_kernelPfS_S_i:
	.zero		924


//--------------------- SYMBOLS --------------------------

	.type		.nv.reservedSmem.offset0,@object
	.size		.nv.reservedSmem.offset0,0x4
